	.headerflags	@"EF_CUDA_TEXMODE_UNIFIED EF_CUDA_64BIT_ADDRESS EF_CUDA_ACCELERATORS EF_CUDA_SM90 EF_CUDA_VIRTUAL_SM(EF_CUDA_SM90)"
	.elftype	@"ET_EXEC"


//--------------------- .nv.info                  --------------------------
	.section	.nv.info,"",@"SHT_CUDA_INFO"
	.align	4


	//----- nvinfo : EIATTR_REGCOUNT
	.align		4
        /*0000*/ 	.byte	0x04, 0x2f
        /*0002*/ 	.short	(.L_1 - .L_0)
	.align		4
.L_0:
        /*0004*/ 	.word	index@(triton_poi_fused__unsafe_index_add_convolution_mul_relu_sub_27)
        /*0008*/ 	.word	0x00000020


	//----- nvinfo : EIATTR_MIN_STACK_SIZE
	.align		4
.L_1:
        /*000c*/ 	.byte	0x04, 0x12
        /*000e*/ 	.short	(.L_3 - .L_2)
	.align		4
.L_2:
        /*0010*/ 	.word	index@(triton_poi_fused__unsafe_index_add_convolution_mul_relu_sub_27)
        /*0014*/ 	.word	0x00000000


	//----- nvinfo : EIATTR_FRAME_SIZE
	.align		4
.L_3:
        /*0018*/ 	.byte	0x04, 0x11
        /*001a*/ 	.short	(.L_5 - .L_4)
	.align		4
.L_4:
        /*001c*/ 	.word	index@(triton_poi_fused__unsafe_index_add_convolution_mul_relu_sub_27)
        /*0020*/ 	.word	0x00000000


	//----- nvinfo : EIATTR_MIN_STACK_SIZE
	.align		4
.L_5:
        /*0024*/ 	.byte	0x04, 0x12
        /*0026*/ 	.short	(.L_7 - .L_6)
	.align		4
.L_6:
        /*0028*/ 	.word	index@(triton_poi_fused__unsafe_index_add_convolution_mul_relu_sub_27)
        /*002c*/ 	.word	0x00000000
.L_7:


//--------------------- .nv.info.triton_poi_fused__unsafe_index_add_convolution_mul_relu_sub_27 --------------------------
	.section	.nv.info.triton_poi_fused__unsafe_index_add_convolution_mul_relu_sub_27,"",@"SHT_CUDA_INFO"
	.sectionflags	@""
	.align	4


	//----- nvinfo : EIATTR_CUDA_API_VERSION
	.align		4
        /*0000*/ 	.byte	0x04, 0x37
        /*0002*/ 	.short	(.L_9 - .L_8)
.L_8:
        /*0004*/ 	.word	0x0000007c


	//----- nvinfo : EIATTR_KPARAM_INFO
	.align		4
.L_9:
        /*0008*/ 	.byte	0x04, 0x17
        /*000a*/ 	.short	(.L_11 - .L_10)
.L_10:
        /*000c*/ 	.word	0x00000000
        /*0010*/ 	.short	0x0009
        /*0012*/ 	.short	0x0048
        /*0014*/ 	.byte	0x00, 0xf0, 0x11, 0x00


	//----- nvinfo : EIATTR_KPARAM_INFO
	.align		4
.L_11:
        /*0018*/ 	.byte	0x04, 0x17
        /*001a*/ 	.short	(.L_13 - .L_12)
.L_12:
        /*001c*/ 	.word	0x00000000
        /*0020*/ 	.short	0x0008
        /*0022*/ 	.short	0x0040
        /*0024*/ 	.byte	0x00, 0xf4, 0x21, 0x00


	//----- nvinfo : EIATTR_KPARAM_INFO
	.align		4
.L_13:
        /*0028*/ 	.byte	0x04, 0x17
        /*002a*/ 	.short	(.L_15 - .L_14)
.L_14:
        /*002c*/ 	.word	0x00000000
        /*0030*/ 	.short	0x0007
        /*0032*/ 	.short	0x0038
        /*0034*/ 	.byte	0x00, 0xf4, 0x21, 0x00


	//----- nvinfo : EIATTR_KPARAM_INFO
	.align		4
.L_15:
        /*0038*/ 	.byte	0x04, 0x17
        /*003a*/ 	.short	(.L_17 - .L_16)
.L_16:
        /*003c*/ 	.word	0x00000000
        /*0040*/ 	.short	0x0006
        /*0042*/ 	.short	0x0030
        /*0044*/ 	.byte	0x00, 0xf4, 0x21, 0x00


	//----- nvinfo : EIATTR_KPARAM_INFO
	.align		4
.L_17:
        /*0048*/ 	.byte	0x04, 0x17
        /*004a*/ 	.short	(.L_19 - .L_18)
.L_18:
        /*004c*/ 	.word	0x00000000
        /*0050*/ 	.short	0x0005
        /*0052*/ 	.short	0x0028
        /*0054*/ 	.byte	0x00, 0xf4, 0x21, 0x00


	//----- nvinfo : EIATTR_KPARAM_INFO
	.align		4
.L_19:
        /*0058*/ 	.byte	0x04, 0x17
        /*005a*/ 	.short	(.L_21 - .L_20)
.L_20:
        /*005c*/ 	.word	0x00000000
        /*0060*/ 	.short	0x0004
        /*0062*/ 	.short	0x0020
        /*0064*/ 	.byte	0x00, 0xf4, 0x21, 0x00


	//----- nvinfo : EIATTR_KPARAM_INFO
	.align		4
.L_21:
        /*0068*/ 	.byte	0x04, 0x17
        /*006a*/ 	.short	(.L_23 - .L_22)
.L_22:
        /*006c*/ 	.word	0x00000000
        /*0070*/ 	.short	0x0003
        /*0072*/ 	.short	0x0018
        /*0074*/ 	.byte	0x00, 0xf4, 0x21, 0x00


	//----- nvinfo : EIATTR_KPARAM_INFO
	.align		4
.L_23:
        /*0078*/ 	.byte	0x04, 0x17
        /*007a*/ 	.short	(.L_25 - .L_24)
.L_24:
        /*007c*/ 	.word	0x00000000
        /*0080*/ 	.short	0x0002
        /*0082*/ 	.short	0x0010
        /*0084*/ 	.byte	0x00, 0xf4, 0x21, 0x00


	//----- nvinfo : EIATTR_KPARAM_INFO
	.align		4
.L_25:
        /*0088*/ 	.byte	0x04, 0x17
        /*008a*/ 	.short	(.L_27 - .L_26)
.L_26:
        /*008c*/ 	.word	0x00000000
        /*0090*/ 	.short	0x0001
        /*0092*/ 	.short	0x0008
        /*0094*/ 	.byte	0x00, 0xf4, 0x21, 0x00


	//----- nvinfo : EIATTR_KPARAM_INFO
	.align		4
.L_27:
        /*0098*/ 	.byte	0x04, 0x17
        /*009a*/ 	.short	(.L_29 - .L_28)
.L_28:
        /*009c*/ 	.word	0x00000000
        /*00a0*/ 	.short	0x0000
        /*00a2*/ 	.short	0x0000
        /*00a4*/ 	.byte	0x00, 0xf4, 0x21, 0x00


	//----- nvinfo : EIATTR_SPARSE_MMA_MASK
	.align		4
.L_29:
        /*00a8*/ 	.byte	0x03, 0x50
        /*00aa*/ 	.short	0x0000


	//----- nvinfo : EIATTR_MAXREG_COUNT
	.align		4
        /*00ac*/ 	.byte	0x03, 0x1b
        /*00ae*/ 	.short	0x00ff


	//----- nvinfo : EIATTR_EXIT_INSTR_OFFSETS
	.align		4
        /*00b0*/ 	.byte	0x04, 0x1c
        /*00b2*/ 	.short	(.L_31 - .L_30)


	//   ....[0]....
.L_30:
        /*00b4*/ 	.word	0x00000a40


	//----- nvinfo : EIATTR_REQNTID
	.align		4
.L_31:
        /*00b8*/ 	.byte	0x04, 0x10
        /*00ba*/ 	.short	(.L_33 - .L_32)
.L_32:
        /*00bc*/ 	.word	0x00000080
        /*00c0*/ 	.word	0x00000001
        /*00c4*/ 	.word	0x00000001


	//----- nvinfo : EIATTR_CBANK_PARAM_SIZE
	.align		4
.L_33:
        /*00c8*/ 	.byte	0x03, 0x19
        /*00ca*/ 	.short	0x004c


	//----- nvinfo : EIATTR_PARAM_CBANK
	.align		4
        /*00cc*/ 	.byte	0x04, 0x0a
        /*00ce*/ 	.short	(.L_35 - .L_34)
	.align		4
.L_34:
        /*00d0*/ 	.word	index@(.nv.constant0.triton_poi_fused__unsafe_index_add_convolution_mul_relu_sub_27)
        /*00d4*/ 	.short	0x0210
        /*00d6*/ 	.short	0x004c


	//----- nvinfo : EIATTR_SW_WAR
	.align		4
.L_35:
        /*00d8*/ 	.byte	0x04, 0x36
        /*00da*/ 	.short	(.L_37 - .L_36)
.L_36:
        /*00dc*/ 	.word	0x00000008
.L_37:


//--------------------- .nv.callgraph             --------------------------
	.section	.nv.callgraph,"",@"SHT_CUDA_CALLGRAPH"
	.align	4
	.sectionentsize	8
	.align		4
        /*0000*/ 	.word	0x00000000
	.align		4
        /*0004*/ 	.word	0xffffffff
	.align		4
        /*0008*/ 	.word	0x00000000
	.align		4
        /*000c*/ 	.word	0xfffffffe
	.align		4
        /*0010*/ 	.word	0x00000000
	.align		4
        /*0014*/ 	.word	0xfffffffd
	.align		4
        /*0018*/ 	.word	0x00000000
	.align		4
        /*001c*/ 	.word	0xfffffffc


//--------------------- .text.triton_poi_fused__unsafe_index_add_convolution_mul_relu_sub_27 --------------------------
	.section	.text.triton_poi_fused__unsafe_index_add_convolution_mul_relu_sub_27,"ax",@progbits
	.sectionflags	@"SHF_BARRIERS=1"
	.align	128
        .global         triton_poi_fused__unsafe_index_add_convolution_mul_relu_sub_27
        .type           triton_poi_fused__unsafe_index_add_convolution_mul_relu_sub_27,@function
        .size           triton_poi_fused__unsafe_index_add_convolution_mul_relu_sub_27,(.L_x_1 - triton_poi_fused__unsafe_index_add_convolution_mul_relu_sub_27)
        .other          triton_poi_fused__unsafe_index_add_convolution_mul_relu_sub_27,@"STO_CUDA_ENTRY STV_DEFAULT"
triton_poi_fused__unsafe_index_add_convolution_mul_relu_sub_27:
.text.triton_poi_fused__unsafe_index_add_convolution_mul_relu_sub_27:
[----:B------:R-:W-:Y:S01]  /*0000*/  LDC R1, c[0x0][0x28] ;  /* 0x00000a00ff017b82 */ /* 0x000fe20000000800 */
[----:B------:R-:W1:Y:S07]  /*0010*/  S2R R2, SR_TID.X ;  /* 0x0000000000027919 */ /* 0x000e6e0000002100 */
[----:B------:R-:W2:Y:S01]  /*0020*/  LDC.64 R16, c[0x0][0x210] ;  /* 0x00008400ff107b82 */ /* 0x000ea20000000a00 */
[----:B------:R-:W-:Y:S01]  /*0030*/  ULDC.64 UR6, c[0x0][0x208] ;  /* 0x0000820000067ab9 */ /* 0x000fe20000000a00 */
[----:B------:R-:W-:Y:S01]  /*0040*/  ULDC.64 UR4, c[0x0][0x220] ;  /* 0x0000880000047ab9 */ /* 0x000fe20000000a00 */
[----:B------:R-:W3:Y:S05]  /*0050*/  S2R R0, SR_CTAID.X ;  /* 0x0000000000007919 */ /* 0x000eea0000002500 */
[----:B------:R-:W4:Y:S08]  /*0060*/  LDC.64 R8, c[0x0][0x218] ;  /* 0x00008600ff087b82 */ /* 0x000f300000000a00 */
[----:B------:R-:W5:Y:S01]  /*0070*/  LDC.64 R12, c[0x0][0x230] ;  /* 0x00008c00ff0c7b82 */ /* 0x000f620000000a00 */
[----:B-1----:R-:W-:-:S05]  /*0080*/  IMAD.SHL.U32 R3, R2, 0x2, RZ ;  /* 0x0000000202037824 */ /* 0x002fca00078e00ff */
[----:B------:R-:W-:-:S04]  /*0090*/  LOP3.LUT R3, R3, 0xfe, RZ, 0xc0, !PT ;  /* 0x000000fe03037812 */ /* 0x000fc800078ec0ff */
[----:B---3--:R-:W-:-:S04]  /*00a0*/  PRMT R18, R3, 0x6540, R0 ;  /* 0x0000654003127816 */ /* 0x008fc80000000000 */
[----:B------:R-:W-:-:S04]  /*00b0*/  SHF.R.S32.HI R5, RZ, 0x1f, R18 ;  /* 0x0000001fff057819 */ /* 0x000fc80000011412 */
[----:B------:R-:W-:-:S04]  /*00c0*/  LEA.HI R5, R5, R18, RZ, 0x6 ;  /* 0x0000001205057211 */ /* 0x000fc800078f30ff */
[----:B------:R-:W-:Y:S02]  /*00d0*/  SHF.R.S32.HI R4, RZ, 0x6, R5 ;  /* 0x00000006ff047819 */ /* 0x000fe40000011405 */
[----:B------:R-:W-:Y:S02]  /*00e0*/  LOP3.LUT R5, R5, 0xffffffc0, RZ, 0xc0, !PT ;  /* 0xffffffc005057812 */ /* 0x000fe400078ec0ff */
[----:B------:R-:W-:-:S04]  /*00f0*/  LEA.HI R6, R4, R4, RZ, 0x6 ;  /* 0x0000000404067211 */ /* 0x000fc800078f30ff */
[----:B------:R-:W-:-:S05]  /*0100*/  LOP3.LUT R7, R6, 0xffffffc0, RZ, 0xc0, !PT ;  /* 0xffffffc006077812 */ /* 0x000fca00078ec0ff */
[----:B------:R-:W-:Y:S02]  /*0110*/  IMAD.IADD R4, R4, 0x1, -R7 ;  /* 0x0000000104047824 */ /* 0x000fe400078e0a07 */
[----:B------:R-:W1:Y:S02]  /*0120*/  LDC.64 R6, c[0x0][0x240] ;  /* 0x00009000ff067b82 */ /* 0x000e640000000a00 */
[----:B--2---:R-:W-:-:S04]  /*0130*/  IMAD.WIDE R16, R4, 0x8, R16 ;  /* 0x0000000804107825 */ /* 0x004fc800078e0210 */
[----:B------:R-:W-:Y:S02]  /*0140*/  IMAD.IADD R5, R18, 0x1, -R5 ;  /* 0x0000000112057824 */ /* 0x000fe400078e0a05 */
[----:B------:R-:W2:Y:S02]  /*0150*/  LDG.E.EL.64 R16, desc[UR6][R16.64] ;  /* 0x0000000610107981 */ /* 0x000ea4000c2e1b00 */
[----:B----4-:R-:W-:-:S06]  /*0160*/  IMAD.WIDE R8, R5, 0x8, R8 ;  /* 0x0000000805087825 */ /* 0x010fcc00078e0208 */
[----:B------:R-:W3:Y:S01]  /*0170*/  LDG.E.EL.128 R8, desc[UR6][R8.64] ;  /* 0x0000000608087981 */ /* 0x000ee2000c2e1d00 */
[----:B-1----:R-:W-:-:S06]  /*0180*/  IMAD.WIDE R6, R4, 0x8, R6 ;  /* 0x0000000804067825 */ /* 0x002fcc00078e0206 */
[----:B------:R-:W4:Y:S01]  /*0190*/  LDG.E.EL.64 R6, desc[UR6][R6.64] ;  /* 0x0000000606067981 */ /* 0x000f22000c2e1b00 */
[----:B-----5:R-:W-:-:S06]  /*01a0*/  IMAD.WIDE R12, R5, 0x8, R12 ;  /* 0x00000008050c7825 */ /* 0x020fcc00078e020c */
[----:B------:R-:W5:Y:S01]  /*01b0*/  LDG.E.EL.128 R12, desc[UR6][R12.64] ;  /* 0x000000060c0c7981 */ /* 0x000f62000c2e1d00 */
[----:B------:R-:W-:-:S04]  /*01c0*/  SHF.R.S32.HI R21, RZ, 0x17, R0 ;  /* 0x00000017ff157819 */ /* 0x000fc80000011400 */
[----:B------:R-:W-:-:S04]  /*01d0*/  SGXT R21, R21, 0x1 ;  /* 0x000000011515781a */ /* 0x000fc80000000200 */
[----:B------:R-:W-:Y:S02]  /*01e0*/  LEA.HI R20, R21, R18, RZ, 0xc ;  /* 0x0000001215147211 */ /* 0x000fe400078f60ff */
[----:B--2---:R-:W-:-:S04]  /*01f0*/  SHF.R.U32.HI R19, RZ, 0x1b, R17 ;  /* 0x0000001bff137819 */ /* 0x004fc80000011611 */
[----:B------:R-:W-:-:S04]  /*0200*/  LOP3.LUT R19, R19, 0x10, RZ, 0xc0, !PT ;  /* 0x0000001013137812 */ /* 0x000fc800078ec0ff */
[----:B------:R-:W-:Y:S02]  /*0210*/  IADD3 R19, P0, R16, R19, RZ ;  /* 0x0000001310137210 */ /* 0x000fe40007f1e0ff */
[----:B---3--:R-:W-:Y:S02]  /*0220*/  SHF.R.U32.HI R16, RZ, 0x19, R9 ;  /* 0x00000019ff107819 */ /* 0x008fe40000011609 */
[----:B------:R-:W-:Y:S01]  /*0230*/  SHF.R.U32.HI R18, RZ, 0x19, R11 ;  /* 0x00000019ff127819 */ /* 0x000fe2000001160b */
[----:B------:R-:W-:Y:S01]  /*0240*/  IMAD.X R22, RZ, RZ, R17, P0 ;  /* 0x000000ffff167224 */ /* 0x000fe200000e0611 */
[----:B------:R-:W-:Y:S02]  /*0250*/  LEA R21, P0, R8, UR4, 0x2 ;  /* 0x0000000408157c11 */ /* 0x000fe4000f8010ff */
[----:B------:R-:W-:Y:S02]  /*0260*/  LOP3.LUT R16, R16, 0x40, RZ, 0xc0, !PT ;  /* 0x0000004010107812 */ /* 0x000fe400078ec0ff */
[----:B------:R-:W-:-:S02]  /*0270*/  LEA R17, P1, R10, UR4, 0x2 ;  /* 0x000000040a117c11 */ /* 0x000fc4000f8210ff */
[----:B------:R-:W-:Y:S02]  /*0280*/  LEA.HI.X R28, R8, UR5, R9, 0x2, P0 ;  /* 0x00000005081c7c11 */ /* 0x000fe400080f1409 */
[----:B------:R-:W-:Y:S02]  /*0290*/  IADD3 R16, P0, R16, R21, RZ ;  /* 0x0000001510107210 */ /* 0x000fe40007f1e0ff */
[C---:B------:R-:W-:Y:S01]  /*02a0*/  SHF.L.U64.HI R9, R19.reuse, 0x6, R22 ;  /* 0x0000000613097819 */ /* 0x040fe20000010216 */
[----:B------:R-:W-:Y:S01]  /*02b0*/  IMAD.SHL.U32 R19, R19, 0x40, RZ ;  /* 0x0000004013137824 */ /* 0x000fe200078e00ff */
[----:B------:R-:W-:Y:S01]  /*02c0*/  LOP3.LUT R18, R18, 0x40, RZ, 0xc0, !PT ;  /* 0x0000004012127812 */ /* 0x000fe200078ec0ff */
[----:B------:R-:W-:Y:S01]  /*02d0*/  IMAD.X R28, RZ, RZ, R28, P0 ;  /* 0x000000ffff1c7224 */ /* 0x000fe200000e061c */
[----:B------:R-:W-:Y:S02]  /*02e0*/  LEA.HI.X R24, R10, UR5, R11, 0x2, P1 ;  /* 0x000000050a187c11 */ /* 0x000fe400088f140b */
[----:B----4-:R-:W-:-:S02]  /*02f0*/  SHF.R.U32.HI R11, RZ, 0x1b, R7 ;  /* 0x0000001bff0b7819 */ /* 0x010fc40000011607 */
[----:B------:R-:W-:Y:S02]  /*0300*/  IADD3 R18, P1, R18, R17, RZ ;  /* 0x0000001112127210 */ /* 0x000fe40007f3e0ff */
[----:B------:R-:W-:Y:S02]  /*0310*/  IADD3 R22, P0, R19, R16, RZ ;  /* 0x0000001013167210 */ /* 0x000fe40007f1e0ff */
[----:B------:R-:W-:Y:S01]  /*0320*/  LOP3.LUT R11, R11, 0x10, RZ, 0xc0, !PT ;  /* 0x000000100b0b7812 */ /* 0x000fe200078ec0ff */
[----:B------:R-:W-:Y:S01]  /*0330*/  IMAD.X R24, RZ, RZ, R24, P1 ;  /* 0x000000ffff187224 */ /* 0x000fe200008e0618 */
[----:B------:R-:W-:Y:S01]  /*0340*/  SHF.R.S32.HI R8, RZ, 0xc, R20 ;  /* 0x0000000cff087819 */ /* 0x000fe20000011414 */
[----:B------:R-:W-:Y:S01]  /*0350*/  IMAD.X R23, R9, 0x1, R28, P0 ;  /* 0x0000000109177824 */ /* 0x000fe200000e061c */
[----:B------:R-:W-:Y:S02]  /*0360*/  IADD3 R20, P1, R18, R19, RZ ;  /* 0x0000001312147210 */ /* 0x000fe40007f3e0ff */
[----:B------:R-:W-:Y:S01]  /*0370*/  IADD3 R11, P0, R6, R11, RZ ;  /* 0x0000000b060b7210 */ /* 0x000fe20007f1e0ff */
[----:B------:R-:W-:-:S02]  /*0380*/  IMAD.SHL.U32 R8, R8, 0x100, RZ ;  /* 0x0000010008087824 */ /* 0x000fc400078e00ff */
[----:B------:R-:W-:Y:S02]  /*0390*/  IMAD.X R21, R24, 0x1, R9, P1 ;  /* 0x0000000118157824 */ /* 0x000fe400008e0609 */
[----:B------:R-:W-:Y:S02]  /*03a0*/  IMAD.X R26, RZ, RZ, R7, P0 ;  /* 0x000000ffff1a7224 */ /* 0x000fe400000e0607 */
[C---:B------:R-:W-:Y:S02]  /*03b0*/  IMAD.SHL.U32 R10, R11.reuse, 0x40, RZ ;  /* 0x000000400b0a7824 */ /* 0x040fe400078e00ff */
[C---:B------:R-:W-:Y:S01]  /*03c0*/  IMAD.WIDE R20, R8.reuse, 0x4, R20 ;  /* 0x0000000408147825 */ /* 0x040fe200078e0214 */
[----:B------:R-:W-:Y:S02]  /*03d0*/  SHF.L.U64.HI R11, R11, 0x6, R26 ;  /* 0x000000060b0b7819 */ /* 0x000fe4000001021a */
[----:B------:R-:W-:Y:S01]  /*03e0*/  IADD3 R16, P1, R10, R16, RZ ;  /* 0x000000100a107210 */ /* 0x000fe20007f3e0ff */
[----:B------:R-:W-:Y:S01]  /*03f0*/  IMAD.WIDE R22, R8, 0x4, R22 ;  /* 0x0000000408167825 */ /* 0x000fe200078e0216 */
[----:B-----5:R-:W-:Y:S01]  /*0400*/  SHF.R.U32.HI R29, RZ, 0x19, R13 ;  /* 0x00000019ff1d7819 */ /* 0x020fe2000001160d */
[----:B------:R-:W1:Y:S01]  /*0410*/  LDC.64 R26, c[0x0][0x228] ;  /* 0x00008a00ff1a7b82 */ /* 0x000e620000000a00 */
[----:B------:R2:W3:Y:S01]  /*0420*/  LDG.E.EL R7, desc[UR6][R20.64] ;  /* 0x0000000614077981 */ /* 0x0004e2000c2e1900 */
[----:B------:R-:W-:Y:S01]  /*0430*/  LEA R25, P0, R12, UR4, 0x2 ;  /* 0x000000040c197c11 */ /* 0x000fe2000f8010ff */
[----:B------:R-:W-:-:S02]  /*0440*/  IMAD.X R17, R11, 0x1, R28, P1 ;  /* 0x000000010b117824 */ /* 0x000fc400008e061c */
[----:B------:R4:W5:Y:S01]  /*0450*/  LDG.E.EL R6, desc[UR6][R22.64] ;  /* 0x0000000616067981 */ /* 0x000962000c2e1900 */
[----:B------:R-:W-:Y:S01]  /*0460*/  LEA.HI.X R28, R12, UR5, R13, 0x2, P0 ;  /* 0x000000050c1c7c11 */ /* 0x000fe200080f140d */
[----:B------:R-:W-:Y:S01]  /*0470*/  IMAD.WIDE R12, R8, 0x4, R16 ;  /* 0x00000004080c7825 */ /* 0x000fe200078e0210 */
[----:B--2---:R-:W-:Y:S02]  /*0480*/  LOP3.LUT R20, R29, 0x40, RZ, 0xc0, !PT ;  /* 0x000000401d147812 */ /* 0x004fe400078ec0ff */
[----:B------:R-:W-:Y:S02]  /*0490*/  SHF.R.U32.HI R29, RZ, 0x19, R15 ;  /* 0x00000019ff1d7819 */ /* 0x000fe4000001160f */
[----:B----4-:R-:W-:Y:S01]  /*04a0*/  LEA R23, P1, R14, UR4, 0x2 ;  /* 0x000000040e177c11 */ /* 0x010fe2000f8210ff */
[----:B------:R2:W4:Y:S01]  /*04b0*/  LDG.E.EL R22, desc[UR6][R12.64] ;  /* 0x000000060c167981 */ /* 0x000522000c2e1900 */
[----:B------:R-:W-:Y:S02]  /*04c0*/  LOP3.LUT R17, R29, 0x40, RZ, 0xc0, !PT ;  /* 0x000000401d117812 */ /* 0x000fe400078ec0ff */
[----:B------:R-:W-:-:S02]  /*04d0*/  IADD3 R16, P0, R20, R25, RZ ;  /* 0x0000001914107210 */ /* 0x000fc40007f1e0ff */
[----:B------:R-:W-:Y:S02]  /*04e0*/  LEA.HI.X R15, R14, UR5, R15, 0x2, P1 ;  /* 0x000000050e0f7c11 */ /* 0x000fe400088f140f */
[----:B------:R-:W-:Y:S02]  /*04f0*/  IADD3 R17, P1, R17, R23, RZ ;  /* 0x0000001711117210 */ /* 0x000fe40007f3e0ff */
[----:B------:R-:W-:Y:S01]  /*0500*/  IADD3 R18, P3, R10, R18, RZ ;  /* 0x000000120a127210 */ /* 0x000fe20007f7e0ff */
[----:B------:R-:W-:Y:S01]  /*0510*/  IMAD.X R28, RZ, RZ, R28, P0 ;  /* 0x000000ffff1c7224 */ /* 0x000fe200000e061c */
[----:B------:R-:W-:Y:S01]  /*0520*/  IADD3 R20, P0, R16, R19, RZ ;  /* 0x0000001310147210 */ /* 0x000fe20007f1e0ff */
[----:B--2---:R-:W2:Y:S01]  /*0530*/  LDC.64 R12, c[0x0][0x238] ;  /* 0x00008e00ff0c7b82 */ /* 0x004ea20000000a00 */
[----:B------:R-:W-:Y:S01]  /*0540*/  IADD3 R14, P2, R17, R19, RZ ;  /* 0x00000013110e7210 */ /* 0x000fe20007f5e0ff */
[C---:B------:R-:W-:Y:S01]  /*0550*/  IMAD.X R19, R11.reuse, 0x1, R24, P3 ;  /* 0x000000010b137824 */ /* 0x040fe200018e0618 */
[----:B------:R-:W-:Y:S01]  /*0560*/  IADD3 R16, P4, R10, R16, RZ ;  /* 0x000000100a107210 */ /* 0x000fe20007f9e0ff */
[----:B------:R-:W-:Y:S01]  /*0570*/  IMAD.X R24, RZ, RZ, R15, P1 ;  /* 0x000000ffff187224 */ /* 0x000fe200008e060f */
[----:B------:R-:W-:Y:S01]  /*0580*/  IADD3 R10, P5, R10, R17, RZ ;  /* 0x000000110a0a7210 */ /* 0x000fe20007fbe0ff */
[----:B------:R-:W-:Y:S01]  /*0590*/  IMAD.X R21, R28, 0x1, R9, P0 ;  /* 0x000000011c157824 */ /* 0x000fe200000e0609 */
[----:B-1----:R-:W5:Y:S01]  /*05a0*/  LDG.E R23, desc[UR6][R26.64] ;  /* 0x000000061a177981 */ /* 0x002f62000c1e1900 */
[----:B------:R-:W-:-:S02]  /*05b0*/  IMAD.X R17, R11, 0x1, R28, P4 ;  /* 0x000000010b117824 */ /* 0x000fc400020e061c */
[----:B------:R-:W-:Y:S02]  /*05c0*/  IMAD.X R11, R11, 0x1, R24, P5 ;  /* 0x000000010b0b7824 */ /* 0x000fe400028e0618 */
[----:B------:R-:W-:Y:S02]  /*05d0*/  IMAD.X R15, R24, 0x1, R9, P2 ;  /* 0x00000001180f7824 */ /* 0x000fe400010e0609 */
[----:B------:R-:W1:Y:S01]  /*05e0*/  LDC.64 R24, c[0x0][0x248] ;  /* 0x00009200ff187b82 */ /* 0x000e620000000a00 */
[----:B------:R-:W-:-:S04]  /*05f0*/  IMAD.WIDE R20, R8, 0x4, R20 ;  /* 0x0000000408147825 */ /* 0x000fc800078e0214 */
[C---:B------:R-:W-:Y:S02]  /*0600*/  IMAD.WIDE R18, R8.reuse, 0x4, R18 ;  /* 0x0000000408127825 */ /* 0x040fe400078e0212 */
[----:B------:R-:W3:Y:S02]  /*0610*/  LDG.E.EL R20, desc[UR6][R20.64] ;  /* 0x0000000614147981 */ /* 0x000ee4000c2e1900 */
[C---:B------:R-:W-:Y:S02]  /*0620*/  IMAD.WIDE R16, R8.reuse, 0x4, R16 ;  /* 0x0000000408107825 */ /* 0x040fe400078e0210 */
[----:B------:R-:W3:Y:S02]  /*0630*/  LDG.E.EL R18, desc[UR6][R18.64] ;  /* 0x0000000612127981 */ /* 0x000ee4000c2e1900 */
[C---:B------:R-:W-:Y:S02]  /*0640*/  IMAD.WIDE R10, R8.reuse, 0x4, R10 ;  /* 0x00000004080a7825 */ /* 0x040fe400078e020a */
[----:B------:R-:W3:Y:S02]  /*0650*/  LDG.E.EL R16, desc[UR6][R16.64] ;  /* 0x0000000610107981 */ /* 0x000ee4000c2e1900 */
[----:B------:R-:W-:-:S02]  /*0660*/  IMAD.WIDE R14, R8, 0x4, R14 ;  /* 0x00000004080e7825 */ /* 0x000fc400078e020e */
[----:B------:R-:W3:Y:S04]  /*0670*/  LDG.E.EL R10, desc[UR6][R10.64] ;  /* 0x000000060a0a7981 */ /* 0x000ee8000c2e1900 */
[----:B------:R-:W3:Y:S01]  /*0680*/  LDG.E.EL R14, desc[UR6][R14.64] ;  /* 0x000000060e0e7981 */ /* 0x000ee2000c2e1900 */
[----:B--2---:R-:W-:-:S04]  /*0690*/  IMAD.WIDE R12, R5, 0x4, R12 ;  /* 0x00000004050c7825 */ /* 0x004fc800078e020c */
[----:B-1----:R-:W-:Y:S02]  /*06a0*/  IMAD.WIDE R4, R4, 0x4, R24 ;  /* 0x0000000404047825 */ /* 0x002fe400078e0218 */
[----:B------:R-:W2:Y:S04]  /*06b0*/  LDG.E.EL.64 R12, desc[UR6][R12.64] ;  /* 0x000000060c0c7981 */ /* 0x000ea8000c2e1b00 */
[----:B------:R1:W2:Y:S01]  /*06c0*/  LDG.E.EL R4, desc[UR6][R4.64] ;  /* 0x0000000604047981 */ /* 0x0002a2000c2e1900 */
[----:B------:R-:W1:Y:S01]  /*06d0*/  S2UR UR5, SR_CgaCtaId ;  /* 0x00000000000579c3 */ /* 0x000e620000008800 */
[----:B------:R-:W-:Y:S02]  /*06e0*/  UMOV UR4, 0x400 ;  /* 0x0000040000047882 */ /* 0x000fe40000000000 */
[----:B01----:R-:W-:Y:S01]  /*06f0*/  UPRMT UR4, UR5, 0x654, UR4 ;  /* 0x0000065405047896 */ /* 0x003fe20008000004 */
[C---:B-----5:R-:W-:Y:S01]  /*0700*/  FSETP.GEU.AND P6, PT, R23.reuse, -R6, PT ;  /* 0x800000061700720b */ /* 0x060fe20003fce000 */
[C---:B------:R-:W-:Y:S01]  /*0710*/  FADD R6, R23.reuse, R6 ;  /* 0x0000000617067221 */ /* 0x040fe20000000000 */
[C---:B----4-:R-:W-:Y:S01]  /*0720*/  FSETP.GEU.AND P4, PT, R23.reuse, -R22, PT ;  /* 0x800000161700720b */ /* 0x050fe20003f8e000 */
[C---:B------:R-:W-:Y:S01]  /*0730*/  FADD R22, R23.reuse, R22 ;  /* 0x0000001617167221 */ /* 0x040fe20000000000 */
[----:B---3--:R-:W-:-:S02]  /*0740*/  FADD R8, R23, R7 ;  /* 0x0000000717087221 */ /* 0x008fc40000000000 */
[----:B------:R-:W-:Y:S02]  /*0750*/  FSEL R5, R6, RZ, P6 ;  /* 0x000000ff06057208 */ /* 0x000fe40003000000 */
[C---:B------:R-:W-:Y:S02]  /*0760*/  FSETP.GEU.AND P2, PT, R23.reuse, -R7, PT ;  /* 0x800000071700720b */ /* 0x040fe40003f4e000 */
[C---:B------:R-:W-:Y:S01]  /*0770*/  FSETP.GEU.AND P5, PT, R23.reuse, -R20, PT ;  /* 0x800000141700720b */ /* 0x040fe20003fae000 */
[C---:B------:R-:W-:Y:S01]  /*0780*/  FADD R20, R23.reuse, R20 ;  /* 0x0000001417147221 */ /* 0x040fe20000000000 */
[C---:B------:R-:W-:Y:S01]  /*0790*/  FSETP.GEU.AND P1, PT, R23.reuse, -R18, PT ;  /* 0x800000121700720b */ /* 0x040fe20003f2e000 */
[C---:B------:R-:W-:Y:S01]  /*07a0*/  FADD R18, R23.reuse, R18 ;  /* 0x0000001217127221 */ /* 0x040fe20000000000 */
[C---:B------:R-:W-:Y:S01]  /*07b0*/  FSETP.GEU.AND P3, PT, R23.reuse, -R16, PT ;  /* 0x800000101700720b */ /* 0x040fe20003f6e000 */
[C---:B------:R-:W-:Y:S01]  /*07c0*/  FADD R16, R23.reuse, R16 ;  /* 0x0000001017107221 */ /* 0x040fe20000000000 */
[C---:B------:R-:W-:Y:S01]  /*07d0*/  FSETP.GEU.AND P0, PT, R23.reuse, -R10, PT ;  /* 0x8000000a1700720b */ /* 0x040fe20003f0e000 */
[C---:B------:R-:W-:Y:S01]  /*07e0*/  FADD R10, R23.reuse, R10 ;  /* 0x0000000a170a7221 */ /* 0x040fe20000000000 */
[C---:B------:R-:W-:Y:S01]  /*07f0*/  FSETP.GEU.AND P6, PT, R23.reuse, -R14, PT ;  /* 0x8000000e1700720b */ /* 0x040fe20003fce000 */
[----:B------:R-:W-:Y:S01]  /*0800*/  FADD R14, R23, R14 ;  /* 0x0000000e170e7221 */ /* 0x000fe20000000000 */
[----:B------:R-:W-:-:S02]  /*0810*/  FSEL R20, R20, RZ, P5 ;  /* 0x000000ff14147208 */ /* 0x000fc40002800000 */
[----:B------:R-:W-:Y:S02]  /*0820*/  FSEL R7, R22, RZ, P4 ;  /* 0x000000ff16077208 */ /* 0x000fe40002000000 */
[----:B------:R-:W-:Y:S02]  /*0830*/  FSEL R16, R16, RZ, P3 ;  /* 0x000000ff10107208 */ /* 0x000fe40001800000 */
[----:B------:R-:W-:Y:S02]  /*0840*/  FSEL R8, R8, RZ, P2 ;  /* 0x000000ff08087208 */ /* 0x000fe40001000000 */
[----:B------:R-:W-:Y:S02]  /*0850*/  FSEL R18, R18, RZ, P1 ;  /* 0x000000ff12127208 */ /* 0x000fe40000800000 */
[----:B------:R-:W-:Y:S02]  /*0860*/  FSEL R9, R14, RZ, P6 ;  /* 0x000000ff0e097208 */ /* 0x000fe40003000000 */
[----:B------:R-:W-:Y:S01]  /*0870*/  FSEL R11, R10, RZ, P0 ;  /* 0x000000ff0a0b7208 */ /* 0x000fe20000000000 */
[----:B------:R-:W-:Y:S01]  /*0880*/  FADD R20, -R5, R20 ;  /* 0x0000001405147221 */ /* 0x000fe20000000100 */
[----:B------:R-:W-:Y:S01]  /*0890*/  FADD R16, -R7, R16 ;  /* 0x0000001007107221 */ /* 0x000fe20000000100 */
[----:B------:R-:W-:-:S02]  /*08a0*/  FADD R9, -R8, R9 ;  /* 0x0000000908097221 */ /* 0x000fc40000000100 */
[----:B------:R-:W-:Y:S01]  /*08b0*/  FADD R11, -R18, R11 ;  /* 0x0000000b120b7221 */ /* 0x000fe20000000100 */
[C---:B--2---:R-:W-:Y:S01]  /*08c0*/  FFMA R5, R12.reuse, R20, R5 ;  /* 0x000000140c057223 */ /* 0x044fe20000000005 */
[----:B------:R-:W-:Y:S01]  /*08d0*/  FFMA R16, R12, R16, R7 ;  /* 0x000000100c107223 */ /* 0x000fe20000000007 */
[C---:B------:R-:W-:Y:S01]  /*08e0*/  FFMA R9, R13.reuse, R9, R8 ;  /* 0x000000090d097223 */ /* 0x040fe20000000008 */
[----:B------:R-:W-:Y:S02]  /*08f0*/  FFMA R18, R13, R11, R18 ;  /* 0x0000000b0d127223 */ /* 0x000fe40000000012 */
[----:B------:R-:W-:Y:S02]  /*0900*/  FADD R16, -R5, R16 ;  /* 0x0000001005107221 */ /* 0x000fe40000000100 */
[----:B------:R-:W-:Y:S01]  /*0910*/  FADD R18, -R9, R18 ;  /* 0x0000001209127221 */ /* 0x000fe20000000100 */
[----:B------:R-:W-:Y:S01]  /*0920*/  LEA R6, R3, UR4, 0x2 ;  /* 0x0000000403067c11 */ /* 0x000fe2000f8e10ff */
[----:B------:R-:W-:-:S02]  /*0930*/  FFMA R16, R4, R16, R5 ;  /* 0x0000001004107223 */ /* 0x000fc40000000005 */
[----:B------:R-:W-:Y:S01]  /*0940*/  FFMA R17, R4, R18, R9 ;  /* 0x0000001204117223 */ /* 0x000fe20000000009 */
[----:B------:R-:W-:Y:S01]  /*0950*/  LOP3.LUT R7, R2, 0x7f, RZ, 0xc0, !PT ;  /* 0x0000007f02077812 */ /* 0x000fe200078ec0ff */
[----:B------:R-:W0:Y:S03]  /*0960*/  LDC.64 R4, c[0x0][0x250] ;  /* 0x00009400ff047b82 */ /* 0x000e260000000a00 */
[----:B------:R-:W-:Y:S01]  /*0970*/  STS.64 [R6], R16 ;  /* 0x0000001006007388 */ /* 0x000fe20000000a00 */
[----:B------:R-:W-:-:S04]  /*0980*/  LEA R8, R7, UR4, 0x2 ;  /* 0x0000000407087c11 */ /* 0x000fc8000f8e10ff */
[----:B------:R-:W-:Y:S01]  /*0990*/  BAR.SYNC.DEFER_BLOCKING 0x0 ;  /* 0x0000000000007b1d */ /* 0x000fe20000010000 */
[----:B------:R-:W-:-:S05]  /*09a0*/  PRMT R0, R7, 0x6540, R0 ;  /* 0x0000654007007816 */ /* 0x000fca0000000000 */
[----:B------:R-:W1:Y:S04]  /*09b0*/  LDS R9, [R8] ;  /* 0x0000000008097984 */ /* 0x000e680000000800 */
[----:B------:R-:W2:Y:S01]  /*09c0*/  LDS R11, [R8+0x200] ;  /* 0x00020000080b7984 */ /* 0x000ea20000000800 */
[C---:B------:R-:W-:Y:S01]  /*09d0*/  LOP3.LUT R2, R0.reuse, 0x80, RZ, 0xfc, !PT ;  /* 0x0000008000027812 */ /* 0x040fe200078efcff */
[----:B------:R-:W-:-:S04]  /*09e0*/  IMAD R3, R0, 0x11, RZ ;  /* 0x0000001100037824 */ /* 0x000fc800078e02ff */
[----:B------:R-:W-:Y:S02]  /*09f0*/  IMAD R7, R2, 0x11, RZ ;  /* 0x0000001102077824 */ /* 0x000fe400078e02ff */
[----:B0-----:R-:W-:-:S04]  /*0a00*/  IMAD.WIDE R2, R3, 0x4, R4 ;  /* 0x0000000403027825 */ /* 0x001fc800078e0204 */
[----:B------:R-:W-:Y:S01]  /*0a10*/  IMAD.WIDE R4, R7, 0x4, R4 ;  /* 0x0000000407047825 */ /* 0x000fe200078e0204 */
[----:B-1----:R-:W-:Y:S04]  /*0a20*/  STG.E desc[UR6][R2.64], R9 ;  /* 0x0000000902007986 */ /* 0x002fe8000c101906 */
[----:B--2---:R-:W-:Y:S01]  /*0a30*/  STG.E desc[UR6][R4.64], R11 ;  /* 0x0000000b04007986 */ /* 0x004fe2000c101906 */
[----:B------:R-:W-:Y:S05]  /*0a40*/  EXIT ;  /* 0x000000000000794d */ /* 0x000fea0003800000 */
.L_x_0:
[----:B------:R-:W-:-:S00]  /*0a50*/  BRA `(.L_x_0) ;  /* 0xfffffffc00fc7947 */ /* 0x000fc0000383ffff */
[----:B------:R-:W-:-:S00]  /*0a60*/  NOP ;  /* 0x0000000000007918 */ /* 0x000fc00000000000 */
        /* <DEDUP_REMOVED lines=9> */
.L_x_1:


//--------------------- .nv.shared.triton_poi_fused__unsafe_index_add_convolution_mul_relu_sub_27 --------------------------
	.section	.nv.shared.triton_poi_fused__unsafe_index_add_convolution_mul_relu_sub_27,"aw",@nobits
	.sectionflags	@""
	.align	16
	.zero		1024


//--------------------- .nv.constant0.triton_poi_fused__unsafe_index_add_convolution_mul_relu_sub_27 --------------------------
	.section	.nv.constant0.triton_poi_fused__unsafe_index_add_convolution_mul_relu_sub_27,"a",@progbits
	.sectionflags	@""
	.align	4
.nv.constant0.triton_poi_fused__unsafe_index_add_convolution_mul_relu_sub_27:
	.zero		604
